	.headerflags	@"EF_CUDA_TEXMODE_UNIFIED EF_CUDA_64BIT_ADDRESS EF_CUDA_ACCELERATORS EF_CUDA_SM90 EF_CUDA_VIRTUAL_SM(EF_CUDA_SM90)"
	.elftype	@"ET_EXEC"


//--------------------- .nv.info                  --------------------------
	.section	.nv.info,"",@"SHT_CUDA_INFO"
	.align	4


	//----- nvinfo : EIATTR_REGCOUNT
	.align		4
        /*0000*/ 	.byte	0x04, 0x2f
        /*0002*/ 	.short	(.L_1 - .L_0)
	.align		4
.L_0:
        /*0004*/ 	.word	index@(triton_poi_fused_reflection_pad1d_9)
        /*0008*/ 	.word	0x0000000c


	//----- nvinfo : EIATTR_MIN_STACK_SIZE
	.align		4
.L_1:
        /*000c*/ 	.byte	0x04, 0x12
        /*000e*/ 	.short	(.L_3 - .L_2)
	.align		4
.L_2:
        /*0010*/ 	.word	index@(triton_poi_fused_reflection_pad1d_9)
        /*0014*/ 	.word	0x00000000


	//----- nvinfo : EIATTR_FRAME_SIZE
	.align		4
.L_3:
        /*0018*/ 	.byte	0x04, 0x11
        /*001a*/ 	.short	(.L_5 - .L_4)
	.align		4
.L_4:
        /*001c*/ 	.word	index@(triton_poi_fused_reflection_pad1d_9)
        /*0020*/ 	.word	0x00000000


	//----- nvinfo : EIATTR_MIN_STACK_SIZE
	.align		4
.L_5:
        /*0024*/ 	.byte	0x04, 0x12
        /*0026*/ 	.short	(.L_7 - .L_6)
	.align		4
.L_6:
        /*0028*/ 	.word	index@(triton_poi_fused_reflection_pad1d_9)
        /*002c*/ 	.word	0x00000000
.L_7:


//--------------------- .nv.info.triton_poi_fused_reflection_pad1d_9 --------------------------
	.section	.nv.info.triton_poi_fused_reflection_pad1d_9,"",@"SHT_CUDA_INFO"
	.sectionflags	@""
	.align	4


	//----- nvinfo : EIATTR_CUDA_API_VERSION
	.align		4
        /*0000*/ 	.byte	0x04, 0x37
        /*0002*/ 	.short	(.L_9 - .L_8)
.L_8:
        /*0004*/ 	.word	0x0000007c


	//----- nvinfo : EIATTR_KPARAM_INFO
	.align		4
.L_9:
        /*0008*/ 	.byte	0x04, 0x17
        /*000a*/ 	.short	(.L_11 - .L_10)
.L_10:
        /*000c*/ 	.word	0x00000000
        /*0010*/ 	.short	0x0002
        /*0012*/ 	.short	0x0010
        /*0014*/ 	.byte	0x00, 0xf0, 0x11, 0x00


	//----- nvinfo : EIATTR_KPARAM_INFO
	.align		4
.L_11:
        /*0018*/ 	.byte	0x04, 0x17
        /*001a*/ 	.short	(.L_13 - .L_12)
.L_12:
        /*001c*/ 	.word	0x00000000
        /*0020*/ 	.short	0x0001
        /*0022*/ 	.short	0x0008
        /*0024*/ 	.byte	0x00, 0xf4, 0x21, 0x00


	//----- nvinfo : EIATTR_KPARAM_INFO
	.align		4
.L_13:
        /*0028*/ 	.byte	0x04, 0x17
        /*002a*/ 	.short	(.L_15 - .L_14)
.L_14:
        /*002c*/ 	.word	0x00000000
        /*0030*/ 	.short	0x0000
        /*0032*/ 	.short	0x0000
        /*0034*/ 	.byte	0x00, 0xf4, 0x21, 0x00


	//----- nvinfo : EIATTR_SPARSE_MMA_MASK
	.align		4
.L_15:
        /*0038*/ 	.byte	0x03, 0x50
        /*003a*/ 	.short	0x0000


	//----- nvinfo : EIATTR_MAXREG_COUNT
	.align		4
        /*003c*/ 	.byte	0x03, 0x1b
        /*003e*/ 	.short	0x00ff


	//----- nvinfo : EIATTR_EXIT_INSTR_OFFSETS
	.align		4
        /*0040*/ 	.byte	0x04, 0x1c
        /*0042*/ 	.short	(.L_17 - .L_16)


	//   ....[0]....
.L_16:
        /*0044*/ 	.word	0x00000180


	//   ....[1]....
        /*0048*/ 	.word	0x000001a0


	//----- nvinfo : EIATTR_REQNTID
	.align		4
.L_17:
        /*004c*/ 	.byte	0x04, 0x10
        /*004e*/ 	.short	(.L_19 - .L_18)
.L_18:
        /*0050*/ 	.word	0x00000080
        /*0054*/ 	.word	0x00000001
        /*0058*/ 	.word	0x00000001


	//----- nvinfo : EIATTR_CRS_STACK_SIZE
	.align		4
.L_19:
        /*005c*/ 	.byte	0x04, 0x1e
        /*005e*/ 	.short	(.L_21 - .L_20)
.L_20:
        /*0060*/ 	.word	0x00000000


	//----- nvinfo : EIATTR_CBANK_PARAM_SIZE
	.align		4
.L_21:
        /*0064*/ 	.byte	0x03, 0x19
        /*0066*/ 	.short	0x0014


	//----- nvinfo : EIATTR_PARAM_CBANK
	.align		4
        /*0068*/ 	.byte	0x04, 0x0a
        /*006a*/ 	.short	(.L_23 - .L_22)
	.align		4
.L_22:
        /*006c*/ 	.word	index@(.nv.constant0.triton_poi_fused_reflection_pad1d_9)
        /*0070*/ 	.short	0x0210
        /*0072*/ 	.short	0x0014


	//----- nvinfo : EIATTR_SW_WAR
	.align		4
.L_23:
        /*0074*/ 	.byte	0x04, 0x36
        /*0076*/ 	.short	(.L_25 - .L_24)
.L_24:
        /*0078*/ 	.word	0x00000008
.L_25:


//--------------------- .nv.callgraph             --------------------------
	.section	.nv.callgraph,"",@"SHT_CUDA_CALLGRAPH"
	.align	4
	.sectionentsize	8
	.align		4
        /*0000*/ 	.word	0x00000000
	.align		4
        /*0004*/ 	.word	0xffffffff
	.align		4
        /*0008*/ 	.word	0x00000000
	.align		4
        /*000c*/ 	.word	0xfffffffe
	.align		4
        /*0010*/ 	.word	0x00000000
	.align		4
        /*0014*/ 	.word	0xfffffffd
	.align		4
        /*0018*/ 	.word	0x00000000
	.align		4
        /*001c*/ 	.word	0xfffffffc


//--------------------- .text.triton_poi_fused_reflection_pad1d_9 --------------------------
	.section	.text.triton_poi_fused_reflection_pad1d_9,"ax",@progbits
	.align	128
        .global         triton_poi_fused_reflection_pad1d_9
        .type           triton_poi_fused_reflection_pad1d_9,@function
        .size           triton_poi_fused_reflection_pad1d_9,(.L_x_3 - triton_poi_fused_reflection_pad1d_9)
        .other          triton_poi_fused_reflection_pad1d_9,@"STO_CUDA_ENTRY STV_DEFAULT"
triton_poi_fused_reflection_pad1d_9:
.text.triton_poi_fused_reflection_pad1d_9:
[----:B------:R-:W0:Y:S02]  /*0000*/  LDC R1, c[0x0][0x28] ;  /* 0x00000a00ff017b82 */ /* 0x000e240000000800 */
[----:B------:R-:W1:Y:S01]  /*0010*/  S2R R6, SR_TID.X ;  /* 0x0000000000067919 */ /* 0x000e620000002100 */
[----:B------:R-:W2:Y:S01]  /*0020*/  LDC.64 R4, c[0x0][0x218] ;  /* 0x00008600ff047b82 */ /* 0x000ea20000000a00 */
[----:B------:R-:W-:Y:S01]  /*0030*/  ULDC.64 UR4, c[0x0][0x208] ;  /* 0x0000820000047ab9 */ /* 0x000fe20000000a00 */
[----:B------:R-:W-:Y:S01]  /*0040*/  BSSY B0, `(.L_x_0) ;  /* 0x0000013000007945 */ /* 0x000fe20003800000 */
[----:B------:R-:W3:Y:S01]  /*0050*/  S2R R7, SR_CTAID.X ;  /* 0x0000000000077919 */ /* 0x000ee20000002500 */
[----:B-1----:R-:W-:-:S05]  /*0060*/  LOP3.LUT R6, R6, 0x7f, RZ, 0xc0, !PT ;  /* 0x0000007f06067812 */ /* 0x002fca00078ec0ff */
[----:B---3--:R-:W-:Y:S01]  /*0070*/  IMAD R7, R7, 0x80, R6 ;  /* 0x0000008007077824 */ /* 0x008fe200078e0206 */
[----:B------:R-:W-:-:S03]  /*0080*/  HFMA2.MMA R6, -RZ, RZ, 0, 0 ;  /* 0x00000000ff067435 */ /* 0x000fc600000001ff */
[C---:B--2---:R-:W-:Y:S01]  /*0090*/  IMAD.WIDE R4, R7.reuse, 0x4, R4 ;  /* 0x0000000407047825 */ /* 0x044fe200078e0204 */
[----:B------:R-:W-:-:S06]  /*00a0*/  ISETP.GE.AND P0, PT, R7, 0x118, PT ;  /* 0x000001180700780c */ /* 0x000fcc0003f06270 */
[----:B------:R-:W-:-:S05]  /*00b0*/  IMAD.HI R0, R7, -0x15f15f15, R6 ;  /* 0xea0ea0eb07007827 */ /* 0x000fca00078e0206 */
[----:B------:R-:W-:-:S04]  /*00c0*/  SHF.R.U32.HI R3, RZ, 0x1f, R0 ;  /* 0x0000001fff037819 */ /* 0x000fc80000011600 */
[----:B------:R-:W-:Y:S02]  /*00d0*/  LEA.HI.SX32 R6, R0, R3, 0x1a ;  /* 0x0000000300067211 */ /* 0x000fe400078fd2ff */
[----:B------:R-:W1:Y:S03]  /*00e0*/  LDC.64 R2, c[0x0][0x210] ;  /* 0x00008400ff027b82 */ /* 0x000e660000000a00 */
[----:B------:R-:W-:Y:S02]  /*00f0*/  IMAD R0, R6, -0x46, R7 ;  /* 0xffffffba06007824 */ /* 0x000fe400078e0207 */
[----:B------:R-:W-:Y:S02]  /*0100*/  IMAD.MOV.U32 R7, RZ, RZ, RZ ;  /* 0x000000ffff077224 */ /* 0x000fe400078e00ff */
[----:B------:R-:W-:-:S05]  /*0110*/  VIADD R0, R0, 0xffffffc1 ;  /* 0xffffffc100007836 */ /* 0x000fca0000000000 */
[----:B------:R-:W-:-:S04]  /*0120*/  IABS R9, R0 ;  /* 0x0000000000097213 */ /* 0x000fc80000000000 */
[----:B------:R-:W-:-:S05]  /*0130*/  LEA R9, R6, -R9, 0x6 ;  /* 0x8000000906097211 */ /* 0x000fca00078e30ff */
[----:B-1----:R-:W-:Y:S01]  /*0140*/  IMAD.WIDE R2, R9, 0x4, R2 ;  /* 0x0000000409027825 */ /* 0x002fe200078e0202 */
[----:B------:R-:W-:Y:S06]  /*0150*/  @P0 BRA `(.L_x_1) ;  /* 0x0000000000040947 */ /* 0x000fec0003800000 */
[----:B------:R1:W5:Y:S02]  /*0160*/  LDG.E R7, desc[UR4][R2.64+0xfc] ;  /* 0x0000fc0402077981 */ /* 0x000364000c1e1900 */
.L_x_1:
[----:B------:R-:W-:Y:S05]  /*0170*/  BSYNC B0 ;  /* 0x0000000000007941 */ /* 0x000fea0003800000 */
.L_x_0:
[----:B------:R-:W-:Y:S05]  /*0180*/  @P0 EXIT ;  /* 0x000000000000094d */ /* 0x000fea0003800000 */
[----:B-----5:R-:W-:Y:S01]  /*0190*/  STG.E desc[UR4][R4.64], R7 ;  /* 0x0000000704007986 */ /* 0x020fe2000c101904 */
[----:B------:R-:W-:Y:S05]  /*01a0*/  EXIT ;  /* 0x000000000000794d */ /* 0x000fea0003800000 */
.L_x_2:
[----:B------:R-:W-:-:S00]  /*01b0*/  BRA `(.L_x_2) ;  /* 0xfffffffc00fc7947 */ /* 0x000fc0000383ffff */
[----:B------:R-:W-:-:S00]  /*01c0*/  NOP ;  /* 0x0000000000007918 */ /* 0x000fc00000000000 */
        /* <DEDUP_REMOVED lines=11> */
.L_x_3:


//--------------------- .nv.constant0.triton_poi_fused_reflection_pad1d_9 --------------------------
	.section	.nv.constant0.triton_poi_fused_reflection_pad1d_9,"a",@progbits
	.sectionflags	@""
	.align	4
.nv.constant0.triton_poi_fused_reflection_pad1d_9:
	.zero		548
